//
// Generated by NVIDIA NVVM Compiler
//
// Compiler Build ID: CL-36424714
// Cuda compilation tools, release 13.0, V13.0.88
// Based on NVVM 20.0.0
//

.version 9.0
.target sm_100
.address_size 64

	// .globl	_Z20reduceSumNaiveKernelPKfPfi

.visible .entry _Z20reduceSumNaiveKernelPKfPfi(
	.param .u64 .ptr .align 1 _Z20reduceSumNaiveKernelPKfPfi_param_0,
	.param .u64 .ptr .align 1 _Z20reduceSumNaiveKernelPKfPfi_param_1,
	.param .u32 _Z20reduceSumNaiveKernelPKfPfi_param_2
)
{
	.reg .pred 	%p<3>;
	.reg .b32 	%r<7>;
	.reg .b32 	%f<3>;
	.reg .b64 	%rd<7>;

	ld.param.u64 	%rd2, [_Z20reduceSumNaiveKernelPKfPfi_param_0];
	ld.param.u64 	%rd3, [_Z20reduceSumNaiveKernelPKfPfi_param_1];
	ld.param.u32 	%r2, [_Z20reduceSumNaiveKernelPKfPfi_param_2];
	cvta.to.global.u64 	%rd1, %rd3;
	mov.u32 	%r3, %ctaid.x;
	mov.u32 	%r4, %ntid.x;
	mov.u32 	%r5, %tid.x;
	mad.lo.s32 	%r1, %r3, %r4, %r5;
	setp.ne.s32 	%p1, %r1, 0;
	@%p1 bra 	$L__BB0_2;
	mov.b32 	%r6, 0;
	st.global.u32 	[%rd1], %r6;
$L__BB0_2:
	bar.sync 	0;
	setp.ge.s32 	%p2, %r1, %r2;
	@%p2 bra 	$L__BB0_4;
	cvta.to.global.u64 	%rd4, %rd2;
	mul.wide.s32 	%rd5, %r1, 4;
	add.s64 	%rd6, %rd4, %rd5;
	ld.global.f32 	%f1, [%rd6];
	atom.global.add.f32 	%f2, [%rd1], %f1;
$L__BB0_4:
	ret;

}


// ===== COMPILED SASS (sm_100) =====

	.target	sm_100

	.elftype	@"ET_EXEC"


//--------------------- .note.nv.tkinfo           --------------------------
	.section	.note.nv.tkinfo,"",@"SHT_NOTE"
	.sectionflags	@"SHF_NOTE_NV_TKINFO"
	.tkinfo
        /*0018*/ 	.word	0x00000002
        /*0030*/ 	.string	""
        /*0030*/ 	.string	"ptxas"
        /*0030*/ 	.string	"Cuda compilation tools, release 13.0, V13.0.88"
        /*0030*/ 	.string	"Build cuda_13.0.r13.0/compiler.36424714_0"
        /*0030*/ 	.string	"-arch sm_100 -m 64 "



//--------------------- .note.nv.cuinfo           --------------------------
	.section	.note.nv.cuinfo,"",@"SHT_NOTE"
	.sectionflags	@"SHF_NOTE_NV_CUINFO"
        /*0018*/ 	.short	0x0002
        /*001a*/ 	.short	0x0064
        /*001c*/ 	.short	0x0082
	.zero		2


//--------------------- .nv.info                  --------------------------
	.section	.nv.info,"",@"SHT_CUDA_INFO"
	.align	4


	//----- nvinfo : EIATTR_REGCOUNT
	.align		4
        /*0000*/ 	.byte	0x04, 0x2f
        /*0002*/ 	.short	(.L_1 - .L_0)
	.align		4
.L_0:
        /*0004*/ 	.word	index@(_Z20reduceSumNaiveKernelPKfPfi)
        /*0008*/ 	.word	0x00000008


	//----- nvinfo : EIATTR_FRAME_SIZE
	.align		4
.L_1:
        /*000c*/ 	.byte	0x04, 0x11
        /*000e*/ 	.short	(.L_3 - .L_2)
	.align		4
.L_2:
        /*0010*/ 	.word	index@(_Z20reduceSumNaiveKernelPKfPfi)
        /*0014*/ 	.word	0x00000000


	//----- nvinfo : EIATTR_MIN_STACK_SIZE
	.align		4
.L_3:
        /*0018*/ 	.byte	0x04, 0x12
        /*001a*/ 	.short	(.L_5 - .L_4)
	.align		4
.L_4:
        /*001c*/ 	.word	index@(_Z20reduceSumNaiveKernelPKfPfi)
        /*0020*/ 	.word	0x00000000
.L_5:


//--------------------- .nv.compat                --------------------------
	.section	.nv.compat,"",@"SHT_CUDA_COMPAT_INFO"
	.align	4
        /*0000*/ 	.byte	0x02, 0x09, 0x00, 0x00, 0x02, 0x02, 0x01, 0x00, 0x02, 0x05, 0x05, 0x00, 0x03, 0x07, 0x01, 0x01
        /*0010*/ 	.byte	0x02, 0x03, 0x00, 0x00, 0x02, 0x06, 0x01, 0x00, 0x04, 0x0b, 0x08, 0x00, 0x09, 0x00, 0x00, 0x00
        /*0020*/ 	.byte	0x00, 0x00, 0x00, 0x00


//--------------------- .nv.info._Z20reduceSumNaiveKernelPKfPfi --------------------------
	.section	.nv.info._Z20reduceSumNaiveKernelPKfPfi,"",@"SHT_CUDA_INFO"
	.sectionflags	@""
	.align	4


	//----- nvinfo : EIATTR_CUDA_API_VERSION
	.align		4
        /*0000*/ 	.byte	0x04, 0x37
        /*0002*/ 	.short	(.L_7 - .L_6)
.L_6:
        /*0004*/ 	.word	0x00000082


	//----- nvinfo : EIATTR_KPARAM_INFO
	.align		4
.L_7:
        /*0008*/ 	.byte	0x04, 0x17
        /*000a*/ 	.short	(.L_9 - .L_8)
.L_8:
        /*000c*/ 	.word	0x00000000
        /*0010*/ 	.short	0x0002
        /*0012*/ 	.short	0x0010
        /*0014*/ 	.byte	0x00, 0xf0, 0x11, 0x00


	//----- nvinfo : EIATTR_KPARAM_INFO
	.align		4
.L_9:
        /*0018*/ 	.byte	0x04, 0x17
        /*001a*/ 	.short	(.L_11 - .L_10)
.L_10:
        /*001c*/ 	.word	0x00000000
        /*0020*/ 	.short	0x0001
        /*0022*/ 	.short	0x0008
        /*0024*/ 	.byte	0x00, 0xf5, 0x21, 0x00


	//----- nvinfo : EIATTR_KPARAM_INFO
	.align		4
.L_11:
        /*0028*/ 	.byte	0x04, 0x17
        /*002a*/ 	.short	(.L_13 - .L_12)
.L_12:
        /*002c*/ 	.word	0x00000000
        /*0030*/ 	.short	0x0000
        /*0032*/ 	.short	0x0000
        /*0034*/ 	.byte	0x00, 0xf5, 0x21, 0x00


	//----- nvinfo : EIATTR_SPARSE_MMA_MASK
	.align		4
.L_13:
        /*0038*/ 	.byte	0x03, 0x50
        /*003a*/ 	.short	0x0000


	//----- nvinfo : EIATTR_MAXREG_COUNT
	.align		4
        /*003c*/ 	.byte	0x03, 0x1b
        /*003e*/ 	.short	0x00ff


	//----- nvinfo : EIATTR_NUM_BARRIERS
	.align		4
        /*0040*/ 	.byte	0x02, 0x4c
        /*0042*/ 	.byte	0x01
	.zero		1


	//----- nvinfo : EIATTR_MERCURY_ISA_VERSION
	.align		4
        /*0044*/ 	.byte	0x03, 0x5f
        /*0046*/ 	.short	0x0101


	//----- nvinfo : EIATTR_VRC_CTA_INIT_COUNT
	.align		4
        /*0048*/ 	.byte	0x02, 0x4a
	.zero		1
	.zero		1


	//----- nvinfo : EIATTR_EXIT_INSTR_OFFSETS
	.align		4
        /*004c*/ 	.byte	0x04, 0x1c
        /*004e*/ 	.short	(.L_15 - .L_14)


	//   ....[0]....
.L_14:
        /*0050*/ 	.word	0x000000c0


	//   ....[1]....
        /*0054*/ 	.word	0x00000120


	//----- nvinfo : EIATTR_CBANK_PARAM_SIZE
	.align		4
.L_15:
        /*0058*/ 	.byte	0x03, 0x19
        /*005a*/ 	.short	0x0014


	//----- nvinfo : EIATTR_PARAM_CBANK
	.align		4
        /*005c*/ 	.byte	0x04, 0x0a
        /*005e*/ 	.short	(.L_17 - .L_16)
	.align		4
.L_16:
        /*0060*/ 	.word	index@(.nv.constant0._Z20reduceSumNaiveKernelPKfPfi)
        /*0064*/ 	.short	0x0380
        /*0066*/ 	.short	0x0014


	//----- nvinfo : EIATTR_SW_WAR
	.align		4
.L_17:
        /*0068*/ 	.byte	0x04, 0x36
        /*006a*/ 	.short	(.L_19 - .L_18)
.L_18:
        /*006c*/ 	.word	0x00000008
.L_19:


//--------------------- .nv.callgraph             --------------------------
	.section	.nv.callgraph,"",@"SHT_CUDA_CALLGRAPH"
	.align	4
	.sectionentsize	8
	.align		4
        /*0000*/ 	.word	0x00000000
	.align		4
        /*0004*/ 	.word	0xffffffff
	.align		4
        /*0008*/ 	.word	0x00000000
	.align		4
        /*000c*/ 	.word	0xfffffffe
	.align		4
        /*0010*/ 	.word	0x00000000
	.align		4
        /*0014*/ 	.word	0xfffffffd
	.align		4
        /*0018*/ 	.word	0x00000000
	.align		4
        /*001c*/ 	.word	0xfffffffc


//--------------------- .text._Z20reduceSumNaiveKernelPKfPfi --------------------------
	.section	.text._Z20reduceSumNaiveKernelPKfPfi,"ax",@progbits
	.align	128
        .global         _Z20reduceSumNaiveKernelPKfPfi
        .type           _Z20reduceSumNaiveKernelPKfPfi,@function
        .size           _Z20reduceSumNaiveKernelPKfPfi,(.L_x_1 - _Z20reduceSumNaiveKernelPKfPfi)
        .other          _Z20reduceSumNaiveKernelPKfPfi,@"STO_CUDA_ENTRY STV_DEFAULT"
_Z20reduceSumNaiveKernelPKfPfi:
.text._Z20reduceSumNaiveKernelPKfPfi:
[----:B------:R-:W-:Y:S01]  /*0000*/  LDC R1, c[0x0][0x37c] ;  /* 0x0000df00ff017b82 */ /* 0x000fe20000000800 */
[----:B------:R-:W0:Y:S07]  /*0010*/  S2R R0, SR_TID.X ;  /* 0x0000000000007919 */ /* 0x000e2e0000002100 */
[----:B------:R-:W0:Y:S01]  /*0020*/  S2UR UR4, SR_CTAID.X ;  /* 0x00000000000479c3 */ /* 0x000e220000002500 */
[----:B------:R-:W1:Y:S07]  /*0030*/  LDCU UR6, c[0x0][0x390] ;  /* 0x00007200ff0677ac */ /* 0x000e6e0008000800 */
[----:B------:R-:W0:Y:S02]  /*0040*/  LDC R5, c[0x0][0x360] ;  /* 0x0000d800ff057b82 */ /* 0x000e240000000800 */
[----:B0-----:R-:W-:Y:S01]  /*0050*/  IMAD R5, R5, UR4, R0 ;  /* 0x0000000405057c24 */ /* 0x001fe2000f8e0200 */
[----:B------:R-:W0:Y:S04]  /*0060*/  LDCU.64 UR4, c[0x0][0x358] ;  /* 0x00006b00ff0477ac */ /* 0x000e280008000a00 */
[----:B------:R-:W-:-:S02]  /*0070*/  ISETP.NE.AND P0, PT, R5, RZ, PT ;  /* 0x000000ff0500720c */ /* 0x000fc40003f05270 */
[----:B-1----:R-:W-:-:S11]  /*0080*/  ISETP.GE.AND P1, PT, R5, UR6, PT ;  /* 0x0000000605007c0c */ /* 0x002fd6000bf26270 */
[----:B------:R-:W0:Y:S02]  /*0090*/  @!P0 LDC.64 R2, c[0x0][0x388] ;  /* 0x0000e200ff028b82 */ /* 0x000e240000000a00 */
[----:B0-----:R0:W-:Y:S06]  /*00a0*/  @!P0 STG.E desc[UR4][R2.64], RZ ;  /* 0x000000ff02008986 */ /* 0x0011ec000c101904 */
[----:B------:R-:W-:Y:S06]  /*00b0*/  BAR.SYNC.DEFER_BLOCKING 0x0 ;  /* 0x0000000000007b1d */ /* 0x000fec0000010000 */
[----:B------:R-:W-:Y:S05]  /*00c0*/  @P1 EXIT ;  /* 0x000000000000194d */ /* 0x000fea0003800000 */
[----:B0-----:R-:W0:Y:S02]  /*00d0*/  LDC.64 R2, c[0x0][0x380] ;  /* 0x0000e000ff027b82 */ /* 0x001e240000000a00 */
[----:B0-----:R-:W-:-:S06]  /*00e0*/  IMAD.WIDE R2, R5, 0x4, R2 ;  /* 0x0000000405027825 */ /* 0x001fcc00078e0202 */
[----:B------:R-:W2:Y:S01]  /*00f0*/  LDG.E R3, desc[UR4][R2.64] ;  /* 0x0000000402037981 */ /* 0x000ea2000c1e1900 */
[----:B------:R-:W2:Y:S03]  /*0100*/  LDC.64 R4, c[0x0][0x388] ;  /* 0x0000e200ff047b82 */ /* 0x000ea60000000a00 */
[----:B--2---:R-:W-:Y:S01]  /*0110*/  REDG.E.ADD.F32.FTZ.RN.STRONG.GPU desc[UR4][R4.64], R3 ;  /* 0x00000003040079a6 */ /* 0x004fe2000c12f304 */
[----:B------:R-:W-:Y:S05]  /*0120*/  EXIT ;  /* 0x000000000000794d */ /* 0x000fea0003800000 */
.L_x_0:
[----:B------:R-:W-:-:S00]  /*0130*/  BRA `(.L_x_0) ;  /* 0xfffffffc00fc7947 */ /* 0x000fc0000383ffff */
[----:B------:R-:W-:-:S00]  /*0140*/  NOP ;  /* 0x0000000000007918 */ /* 0x000fc00000000000 */
        /* <DEDUP_REMOVED lines=11> */
.L_x_1:


//--------------------- .nv.shared.reserved.0     --------------------------
	.section	.nv.shared.reserved.0,"aw",@nobits
	.weak		__nv_reservedSMEM_offset_0_alias
	.size		__nv_reservedSMEM_offset_0_alias, 0, 64
	.other		__nv_reservedSMEM_offset_0_alias,@"STO_CUDA_RESERVED_SHARED STV_DEFAULT"
__nv_reservedSMEM_offset_0_alias:
	.zero		0
	.zero		64


//--------------------- .nv.constant0._Z20reduceSumNaiveKernelPKfPfi --------------------------
	.section	.nv.constant0._Z20reduceSumNaiveKernelPKfPfi,"a",@progbits
	.sectionflags	@""
	.align	4
.nv.constant0._Z20reduceSumNaiveKernelPKfPfi:
	.zero		916


//--------------------- SYMBOLS --------------------------

	.type		.nv.reservedSmem.offset0,@object
	.size		.nv.reservedSmem.offset0,0x4
